//
// Generated by NVIDIA NVVM Compiler
//
// Compiler Build ID: CL-36424714
// Cuda compilation tools, release 13.0, V13.0.88
// Based on NVVM 20.0.0
//

.version 9.0
.target sm_100
.address_size 64

	// .globl	_Z7stenciliiP6__halfS0_

.visible .entry _Z7stenciliiP6__halfS0_(
	.param .u32 _Z7stenciliiP6__halfS0__param_0,
	.param .u32 _Z7stenciliiP6__halfS0__param_1,
	.param .u64 .ptr .align 1 _Z7stenciliiP6__halfS0__param_2,
	.param .u64 .ptr .align 1 _Z7stenciliiP6__halfS0__param_3
)
{
	.reg .pred 	%p<8>;
	.reg .b16 	%rs<14>;
	.reg .b32 	%r<18>;
	.reg .b32 	%f<2>;
	.reg .b64 	%rd<12>;

	ld.param.u32 	%r3, [_Z7stenciliiP6__halfS0__param_0];
	ld.param.u32 	%r4, [_Z7stenciliiP6__halfS0__param_1];
	ld.param.u64 	%rd1, [_Z7stenciliiP6__halfS0__param_2];
	ld.param.u64 	%rd2, [_Z7stenciliiP6__halfS0__param_3];
	mov.u32 	%r6, %tid.x;
	mov.u32 	%r7, %ctaid.x;
	mov.u32 	%r8, %ntid.x;
	mad.lo.s32 	%r1, %r7, %r8, %r6;
	mov.u32 	%r9, %tid.y;
	mov.u32 	%r10, %ctaid.y;
	mov.u32 	%r11, %ntid.y;
	mad.lo.s32 	%r12, %r10, %r11, %r9;
	setp.gt.s32 	%p1, %r1, %r3;
	setp.gt.s32 	%p2, %r12, %r4;
	or.pred  	%p3, %p1, %p2;
	setp.lt.s32 	%p4, %r1, 1;
	or.pred  	%p5, %p4, %p3;
	setp.eq.s32 	%p6, %r12, 0;
	or.pred  	%p7, %p5, %p6;
	@%p7 bra 	$L__BB0_2;
	cvta.to.global.u64 	%rd3, %rd2;
	cvta.to.global.u64 	%rd4, %rd1;
	add.s32 	%r13, %r3, 2;
	mul.lo.s32 	%r14, %r13, %r12;
	add.s32 	%r15, %r14, %r1;
	mul.wide.s32 	%rd5, %r15, 2;
	add.s64 	%rd6, %rd3, %rd5;
	ld.global.u16 	%rs2, [%rd6+2];
	ld.global.u16 	%rs3, [%rd6+-2];
	// begin inline asm
	{add.f16 %rs1,%rs2,%rs3;
}
	// end inline asm
	sub.s32 	%r16, %r14, %r13;
	add.s32 	%r17, %r16, %r1;
	mul.wide.s32 	%rd7, %r17, 2;
	add.s64 	%rd8, %rd3, %rd7;
	ld.global.u16 	%rs5, [%rd8];
	mul.wide.s32 	%rd9, %r13, 2;
	add.s64 	%rd10, %rd6, %rd9;
	ld.global.u16 	%rs6, [%rd10];
	// begin inline asm
	{add.f16 %rs4,%rs5,%rs6;
}
	// end inline asm
	// begin inline asm
	{add.f16 %rs7,%rs1,%rs4;
}
	// end inline asm
	mov.f32 	%f1, 0f3E800000;
	// begin inline asm
	{  cvt.rn.f16.f32 %rs10, %f1;}

	// end inline asm
	// begin inline asm
	{mul.f16 %rs11,%rs7,%rs10;
}
	// end inline asm
	add.s64 	%rd11, %rd4, %rd5;
	st.global.u16 	[%rd11], %rs11;
$L__BB0_2:
	ret;

}
	// .globl	_Z4copyiiP6__halfS0_
.visible .entry _Z4copyiiP6__halfS0_(
	.param .u32 _Z4copyiiP6__halfS0__param_0,
	.param .u32 _Z4copyiiP6__halfS0__param_1,
	.param .u64 .ptr .align 1 _Z4copyiiP6__halfS0__param_2,
	.param .u64 .ptr .align 1 _Z4copyiiP6__halfS0__param_3
)
{
	.reg .pred 	%p<8>;
	.reg .b16 	%rs<2>;
	.reg .b32 	%r<15>;
	.reg .b64 	%rd<8>;

	ld.param.u32 	%r3, [_Z4copyiiP6__halfS0__param_0];
	ld.param.u32 	%r4, [_Z4copyiiP6__halfS0__param_1];
	ld.param.u64 	%rd1, [_Z4copyiiP6__halfS0__param_2];
	ld.param.u64 	%rd2, [_Z4copyiiP6__halfS0__param_3];
	mov.u32 	%r6, %tid.x;
	mov.u32 	%r7, %ctaid.x;
	mov.u32 	%r8, %ntid.x;
	mad.lo.s32 	%r1, %r7, %r8, %r6;
	mov.u32 	%r9, %tid.y;
	mov.u32 	%r10, %ctaid.y;
	mov.u32 	%r11, %ntid.y;
	mad.lo.s32 	%r12, %r10, %r11, %r9;
	setp.gt.s32 	%p1, %r1, %r3;
	setp.gt.s32 	%p2, %r12, %r4;
	or.pred  	%p3, %p1, %p2;
	setp.lt.s32 	%p4, %r1, 1;
	or.pred  	%p5, %p4, %p3;
	setp.eq.s32 	%p6, %r12, 0;
	or.pred  	%p7, %p5, %p6;
	@%p7 bra 	$L__BB1_2;
	cvta.to.global.u64 	%rd3, %rd1;
	cvta.to.global.u64 	%rd4, %rd2;
	add.s32 	%r13, %r3, 2;
	mad.lo.s32 	%r14, %r13, %r12, %r1;
	mul.wide.s32 	%rd5, %r14, 2;
	add.s64 	%rd6, %rd4, %rd5;
	add.s64 	%rd7, %rd3, %rd5;
	ld.global.u16 	%rs1, [%rd7];
	st.global.u16 	[%rd6], %rs1;
$L__BB1_2:
	ret;

}


// ===== COMPILED SASS (sm_100) =====

	.target	sm_100

	.elftype	@"ET_EXEC"


//--------------------- .note.nv.tkinfo           --------------------------
	.section	.note.nv.tkinfo,"",@"SHT_NOTE"
	.sectionflags	@"SHF_NOTE_NV_TKINFO"
	.tkinfo
        /*0018*/ 	.word	0x00000002
        /*0030*/ 	.string	""
        /*0030*/ 	.string	"ptxas"
        /*0030*/ 	.string	"Cuda compilation tools, release 13.0, V13.0.88"
        /*0030*/ 	.string	"Build cuda_13.0.r13.0/compiler.36424714_0"
        /*0030*/ 	.string	"-arch sm_100 -m 64 "



//--------------------- .note.nv.cuinfo           --------------------------
	.section	.note.nv.cuinfo,"",@"SHT_NOTE"
	.sectionflags	@"SHF_NOTE_NV_CUINFO"
        /*0018*/ 	.short	0x0002
        /*001a*/ 	.short	0x0064
        /*001c*/ 	.short	0x0082
	.zero		2


//--------------------- .nv.info                  --------------------------
	.section	.nv.info,"",@"SHT_CUDA_INFO"
	.align	4


	//----- nvinfo : EIATTR_REGCOUNT
	.align		4
        /*0000*/ 	.byte	0x04, 0x2f
        /*0002*/ 	.short	(.L_1 - .L_0)
	.align		4
.L_0:
        /*0004*/ 	.word	index@(_Z7stenciliiP6__halfS0_)
        /*0008*/ 	.word	0x0000000e


	//----- nvinfo : EIATTR_FRAME_SIZE
	.align		4
.L_1:
        /*000c*/ 	.byte	0x04, 0x11
        /*000e*/ 	.short	(.L_3 - .L_2)
	.align		4
.L_2:
        /*0010*/ 	.word	index@(_Z7stenciliiP6__halfS0_)
        /*0014*/ 	.word	0x00000000


	//----- nvinfo : EIATTR_REGCOUNT
	.align		4
.L_3:
        /*0018*/ 	.byte	0x04, 0x2f
        /*001a*/ 	.short	(.L_5 - .L_4)
	.align		4
.L_4:
        /*001c*/ 	.word	index@(_Z4copyiiP6__halfS0_)
        /*0020*/ 	.word	0x0000000a


	//----- nvinfo : EIATTR_FRAME_SIZE
	.align		4
.L_5:
        /*0024*/ 	.byte	0x04, 0x11
        /*0026*/ 	.short	(.L_7 - .L_6)
	.align		4
.L_6:
        /*0028*/ 	.word	index@(_Z4copyiiP6__halfS0_)
        /*002c*/ 	.word	0x00000000


	//----- nvinfo : EIATTR_MIN_STACK_SIZE
	.align		4
.L_7:
        /*0030*/ 	.byte	0x04, 0x12
        /*0032*/ 	.short	(.L_9 - .L_8)
	.align		4
.L_8:
        /*0034*/ 	.word	index@(_Z4copyiiP6__halfS0_)
        /*0038*/ 	.word	0x00000000


	//----- nvinfo : EIATTR_MIN_STACK_SIZE
	.align		4
.L_9:
        /*003c*/ 	.byte	0x04, 0x12
        /*003e*/ 	.short	(.L_11 - .L_10)
	.align		4
.L_10:
        /*0040*/ 	.word	index@(_Z7stenciliiP6__halfS0_)
        /*0044*/ 	.word	0x00000000
.L_11:


//--------------------- .nv.compat                --------------------------
	.section	.nv.compat,"",@"SHT_CUDA_COMPAT_INFO"
	.align	4
        /*0000*/ 	.byte	0x02, 0x09, 0x00, 0x00, 0x02, 0x02, 0x01, 0x00, 0x02, 0x05, 0x05, 0x00, 0x03, 0x07, 0x01, 0x01
        /*0010*/ 	.byte	0x02, 0x03, 0x00, 0x00, 0x02, 0x06, 0x01, 0x00, 0x04, 0x0b, 0x08, 0x00, 0x09, 0x00, 0x00, 0x00
        /*0020*/ 	.byte	0x00, 0x00, 0x00, 0x00


//--------------------- .nv.info._Z4copyiiP6__halfS0_ --------------------------
	.section	.nv.info._Z4copyiiP6__halfS0_,"",@"SHT_CUDA_INFO"
	.sectionflags	@""
	.align	4


	//----- nvinfo : EIATTR_CUDA_API_VERSION
	.align		4
        /*0000*/ 	.byte	0x04, 0x37
        /*0002*/ 	.short	(.L_13 - .L_12)
.L_12:
        /*0004*/ 	.word	0x00000082


	//----- nvinfo : EIATTR_KPARAM_INFO
	.align		4
.L_13:
        /*0008*/ 	.byte	0x04, 0x17
        /*000a*/ 	.short	(.L_15 - .L_14)
.L_14:
        /*000c*/ 	.word	0x00000000
        /*0010*/ 	.short	0x0003
        /*0012*/ 	.short	0x0010
        /*0014*/ 	.byte	0x00, 0xf5, 0x21, 0x00


	//----- nvinfo : EIATTR_KPARAM_INFO
	.align		4
.L_15:
        /*0018*/ 	.byte	0x04, 0x17
        /*001a*/ 	.short	(.L_17 - .L_16)
.L_16:
        /*001c*/ 	.word	0x00000000
        /*0020*/ 	.short	0x0002
        /*0022*/ 	.short	0x0008
        /*0024*/ 	.byte	0x00, 0xf5, 0x21, 0x00


	//----- nvinfo : EIATTR_KPARAM_INFO
	.align		4
.L_17:
        /*0028*/ 	.byte	0x04, 0x17
        /*002a*/ 	.short	(.L_19 - .L_18)
.L_18:
        /*002c*/ 	.word	0x00000000
        /*0030*/ 	.short	0x0001
        /*0032*/ 	.short	0x0004
        /*0034*/ 	.byte	0x00, 0xf0, 0x11, 0x00


	//----- nvinfo : EIATTR_KPARAM_INFO
	.align		4
.L_19:
        /*0038*/ 	.byte	0x04, 0x17
        /*003a*/ 	.short	(.L_21 - .L_20)
.L_20:
        /*003c*/ 	.word	0x00000000
        /*0040*/ 	.short	0x0000
        /*0042*/ 	.short	0x0000
        /*0044*/ 	.byte	0x00, 0xf0, 0x11, 0x00


	//----- nvinfo : EIATTR_SPARSE_MMA_MASK
	.align		4
.L_21:
        /*0048*/ 	.byte	0x03, 0x50
        /*004a*/ 	.short	0x0000


	//----- nvinfo : EIATTR_MAXREG_COUNT
	.align		4
        /*004c*/ 	.byte	0x03, 0x1b
        /*004e*/ 	.short	0x00ff


	//----- nvinfo : EIATTR_MERCURY_ISA_VERSION
	.align		4
        /*0050*/ 	.byte	0x03, 0x5f
        /*0052*/ 	.short	0x0101


	//----- nvinfo : EIATTR_VRC_CTA_INIT_COUNT
	.align		4
        /*0054*/ 	.byte	0x02, 0x4a
	.zero		1
	.zero		1


	//----- nvinfo : EIATTR_EXIT_INSTR_OFFSETS
	.align		4
        /*0058*/ 	.byte	0x04, 0x1c
        /*005a*/ 	.short	(.L_23 - .L_22)


	//   ....[0]....
.L_22:
        /*005c*/ 	.word	0x000000e0


	//   ....[1]....
        /*0060*/ 	.word	0x00000180


	//----- nvinfo : EIATTR_CBANK_PARAM_SIZE
	.align		4
.L_23:
        /*0064*/ 	.byte	0x03, 0x19
        /*0066*/ 	.short	0x0018


	//----- nvinfo : EIATTR_PARAM_CBANK
	.align		4
        /*0068*/ 	.byte	0x04, 0x0a
        /*006a*/ 	.short	(.L_25 - .L_24)
	.align		4
.L_24:
        /*006c*/ 	.word	index@(.nv.constant0._Z4copyiiP6__halfS0_)
        /*0070*/ 	.short	0x0380
        /*0072*/ 	.short	0x0018


	//----- nvinfo : EIATTR_SW_WAR
	.align		4
.L_25:
        /*0074*/ 	.byte	0x04, 0x36
        /*0076*/ 	.short	(.L_27 - .L_26)
.L_26:
        /*0078*/ 	.word	0x00000008
.L_27:


//--------------------- .nv.info._Z7stenciliiP6__halfS0_ --------------------------
	.section	.nv.info._Z7stenciliiP6__halfS0_,"",@"SHT_CUDA_INFO"
	.sectionflags	@""
	.align	4


	//----- nvinfo : EIATTR_CUDA_API_VERSION
	.align		4
        /*0000*/ 	.byte	0x04, 0x37
        /*0002*/ 	.short	(.L_29 - .L_28)
.L_28:
        /*0004*/ 	.word	0x00000082


	//----- nvinfo : EIATTR_KPARAM_INFO
	.align		4
.L_29:
        /*0008*/ 	.byte	0x04, 0x17
        /*000a*/ 	.short	(.L_31 - .L_30)
.L_30:
        /*000c*/ 	.word	0x00000000
        /*0010*/ 	.short	0x0003
        /*0012*/ 	.short	0x0010
        /*0014*/ 	.byte	0x00, 0xf5, 0x21, 0x00


	//----- nvinfo : EIATTR_KPARAM_INFO
	.align		4
.L_31:
        /*0018*/ 	.byte	0x04, 0x17
        /*001a*/ 	.short	(.L_33 - .L_32)
.L_32:
        /*001c*/ 	.word	0x00000000
        /*0020*/ 	.short	0x0002
        /*0022*/ 	.short	0x0008
        /*0024*/ 	.byte	0x00, 0xf5, 0x21, 0x00


	//----- nvinfo : EIATTR_KPARAM_INFO
	.align		4
.L_33:
        /*0028*/ 	.byte	0x04, 0x17
        /*002a*/ 	.short	(.L_35 - .L_34)
.L_34:
        /*002c*/ 	.word	0x00000000
        /*0030*/ 	.short	0x0001
        /*0032*/ 	.short	0x0004
        /*0034*/ 	.byte	0x00, 0xf0, 0x11, 0x00


	//----- nvinfo : EIATTR_KPARAM_INFO
	.align		4
.L_35:
        /*0038*/ 	.byte	0x04, 0x17
        /*003a*/ 	.short	(.L_37 - .L_36)
.L_36:
        /*003c*/ 	.word	0x00000000
        /*0040*/ 	.short	0x0000
        /*0042*/ 	.short	0x0000
        /*0044*/ 	.byte	0x00, 0xf0, 0x11, 0x00


	//----- nvinfo : EIATTR_SPARSE_MMA_MASK
	.align		4
.L_37:
        /*0048*/ 	.byte	0x03, 0x50
        /*004a*/ 	.short	0x0000


	//----- nvinfo : EIATTR_MAXREG_COUNT
	.align		4
        /*004c*/ 	.byte	0x03, 0x1b
        /*004e*/ 	.short	0x00ff


	//----- nvinfo : EIATTR_MERCURY_ISA_VERSION
	.align		4
        /*0050*/ 	.byte	0x03, 0x5f
        /*0052*/ 	.short	0x0101


	//----- nvinfo : EIATTR_VRC_CTA_INIT_COUNT
	.align		4
        /*0054*/ 	.byte	0x02, 0x4a
	.zero		1
	.zero		1


	//----- nvinfo : EIATTR_EXIT_INSTR_OFFSETS
	.align		4
        /*0058*/ 	.byte	0x04, 0x1c
        /*005a*/ 	.short	(.L_39 - .L_38)


	//   ....[0]....
.L_38:
        /*005c*/ 	.word	0x000000e0


	//   ....[1]....
        /*0060*/ 	.word	0x00000240


	//----- nvinfo : EIATTR_CBANK_PARAM_SIZE
	.align		4
.L_39:
        /*0064*/ 	.byte	0x03, 0x19
        /*0066*/ 	.short	0x0018


	//----- nvinfo : EIATTR_PARAM_CBANK
	.align		4
        /*0068*/ 	.byte	0x04, 0x0a
        /*006a*/ 	.short	(.L_41 - .L_40)
	.align		4
.L_40:
        /*006c*/ 	.word	index@(.nv.constant0._Z7stenciliiP6__halfS0_)
        /*0070*/ 	.short	0x0380
        /*0072*/ 	.short	0x0018


	//----- nvinfo : EIATTR_SW_WAR
	.align		4
.L_41:
        /*0074*/ 	.byte	0x04, 0x36
        /*0076*/ 	.short	(.L_43 - .L_42)
.L_42:
        /*0078*/ 	.word	0x00000008
.L_43:


//--------------------- .nv.callgraph             --------------------------
	.section	.nv.callgraph,"",@"SHT_CUDA_CALLGRAPH"
	.align	4
	.sectionentsize	8
	.align		4
        /*0000*/ 	.word	0x00000000
	.align		4
        /*0004*/ 	.word	0xffffffff
	.align		4
        /*0008*/ 	.word	0x00000000
	.align		4
        /*000c*/ 	.word	0xfffffffe
	.align		4
        /*0010*/ 	.word	0x00000000
	.align		4
        /*0014*/ 	.word	0xfffffffd
	.align		4
        /*0018*/ 	.word	0x00000000
	.align		4
        /*001c*/ 	.word	0xfffffffc


//--------------------- .text._Z4copyiiP6__halfS0_ --------------------------
	.section	.text._Z4copyiiP6__halfS0_,"ax",@progbits
	.align	128
        .global         _Z4copyiiP6__halfS0_
        .type           _Z4copyiiP6__halfS0_,@function
        .size           _Z4copyiiP6__halfS0_,(.L_x_2 - _Z4copyiiP6__halfS0_)
        .other          _Z4copyiiP6__halfS0_,@"STO_CUDA_ENTRY STV_DEFAULT"
_Z4copyiiP6__halfS0_:
.text._Z4copyiiP6__halfS0_:
[----:B------:R-:W-:Y:S01]  /*0000*/  LDC R1, c[0x0][0x37c] ;  /* 0x0000df00ff017b82 */ /* 0x000fe20000000800 */
[----:B------:R-:W0:Y:S07]  /*0010*/  S2R R3, SR_TID.Y ;  /* 0x0000000000037919 */ /* 0x000e2e0000002200 */
[----:B------:R-:W1:Y:S01]  /*0020*/  LDC R5, c[0x0][0x360] ;  /* 0x0000d800ff057b82 */ /* 0x000e620000000800 */
[----:B------:R-:W2:Y:S01]  /*0030*/  LDCU.64 UR8, c[0x0][0x380] ;  /* 0x00007000ff0877ac */ /* 0x000ea20008000a00 */
[----:B------:R-:W1:Y:S06]  /*0040*/  S2R R0, SR_TID.X ;  /* 0x0000000000007919 */ /* 0x000e6c0000002100 */
[----:B------:R-:W0:Y:S08]  /*0050*/  S2UR UR5, SR_CTAID.Y ;  /* 0x00000000000579c3 */ /* 0x000e300000002600 */
[----:B------:R-:W0:Y:S08]  /*0060*/  LDC R2, c[0x0][0x364] ;  /* 0x0000d900ff027b82 */ /* 0x000e300000000800 */
[----:B------:R-:W1:Y:S01]  /*0070*/  S2UR UR4, SR_CTAID.X ;  /* 0x00000000000479c3 */ /* 0x000e620000002500 */
[----:B0-----:R-:W-:-:S05]  /*0080*/  IMAD R3, R2, UR5, R3 ;  /* 0x0000000502037c24 */ /* 0x001fca000f8e0203 */
[----:B--2---:R-:W-:Y:S01]  /*0090*/  ISETP.GT.AND P0, PT, R3, UR9, PT ;  /* 0x0000000903007c0c */ /* 0x004fe2000bf04270 */
[----:B-1----:R-:W-:-:S05]  /*00a0*/  IMAD R0, R5, UR4, R0 ;  /* 0x0000000405007c24 */ /* 0x002fca000f8e0200 */
[----:B------:R-:W-:-:S04]  /*00b0*/  ISETP.GT.OR P0, PT, R0, UR8, P0 ;  /* 0x0000000800007c0c */ /* 0x000fc80008704670 */
[----:B------:R-:W-:-:S04]  /*00c0*/  ISETP.LT.OR P0, PT, R0, 0x1, P0 ;  /* 0x000000010000780c */ /* 0x000fc80000701670 */
[----:B------:R-:W-:-:S13]  /*00d0*/  ISETP.EQ.OR P0, PT, R3, RZ, P0 ;  /* 0x000000ff0300720c */ /* 0x000fda0000702670 */
[----:B------:R-:W-:Y:S05]  /*00e0*/  @P0 EXIT ;  /* 0x000000000000094d */ /* 0x000fea0003800000 */
[----:B------:R-:W0:Y:S01]  /*00f0*/  LDC.64 R4, c[0x0][0x388] ;  /* 0x0000e200ff047b82 */ /* 0x000e220000000a00 */
[----:B------:R-:W1:Y:S01]  /*0100*/  LDCU.64 UR6, c[0x0][0x358] ;  /* 0x00006b00ff0677ac */ /* 0x000e620008000a00 */
[----:B------:R-:W-:-:S06]  /*0110*/  UIADD3 UR4, UPT, UPT, UR8, 0x2, URZ ;  /* 0x0000000208047890 */ /* 0x000fcc000fffe0ff */
[----:B------:R-:W-:Y:S02]  /*0120*/  IMAD R7, R3, UR4, R0 ;  /* 0x0000000403077c24 */ /* 0x000fe4000f8e0200 */
[----:B------:R-:W2:Y:S02]  /*0130*/  LDC.64 R2, c[0x0][0x390] ;  /* 0x0000e400ff027b82 */ /* 0x000ea40000000a00 */
[----:B0-----:R-:W-:-:S06]  /*0140*/  IMAD.WIDE R4, R7, 0x2, R4 ;  /* 0x0000000207047825 */ /* 0x001fcc00078e0204 */
[----:B-1----:R-:W3:Y:S01]  /*0150*/  LDG.E.U16 R5, desc[UR6][R4.64] ;  /* 0x0000000604057981 */ /* 0x002ee2000c1e1500 */
[----:B--2---:R-:W-:-:S05]  /*0160*/  IMAD.WIDE R2, R7, 0x2, R2 ;  /* 0x0000000207027825 */ /* 0x004fca00078e0202 */
[----:B---3--:R-:W-:Y:S01]  /*0170*/  STG.E.U16 desc[UR6][R2.64], R5 ;  /* 0x0000000502007986 */ /* 0x008fe2000c101506 */
[----:B------:R-:W-:Y:S05]  /*0180*/  EXIT ;  /* 0x000000000000794d */ /* 0x000fea0003800000 */
.L_x_0:
[----:B------:R-:W-:-:S00]  /*0190*/  BRA `(.L_x_0) ;  /* 0xfffffffc00fc7947 */ /* 0x000fc0000383ffff */
[----:B------:R-:W-:-:S00]  /*01a0*/  NOP ;  /* 0x0000000000007918 */ /* 0x000fc00000000000 */
        /* <DEDUP_REMOVED lines=13> */
.L_x_2:


//--------------------- .text._Z7stenciliiP6__halfS0_ --------------------------
	.section	.text._Z7stenciliiP6__halfS0_,"ax",@progbits
	.align	128
        .global         _Z7stenciliiP6__halfS0_
        .type           _Z7stenciliiP6__halfS0_,@function
        .size           _Z7stenciliiP6__halfS0_,(.L_x_3 - _Z7stenciliiP6__halfS0_)
        .other          _Z7stenciliiP6__halfS0_,@"STO_CUDA_ENTRY STV_DEFAULT"
_Z7stenciliiP6__halfS0_:
.text._Z7stenciliiP6__halfS0_:
[----:B------:R-:W-:Y:S01]  /*0000*/  LDC R1, c[0x0][0x37c] ;  /* 0x0000df00ff017b82 */ /* 0x000fe20000000800 */
[----:B------:R-:W0:Y:S07]  /*0010*/  S2R R0, SR_TID.Y ;  /* 0x0000000000007919 */ /* 0x000e2e0000002200 */
[----:B------:R-:W1:Y:S01]  /*0020*/  LDC R2, c[0x0][0x360] ;  /* 0x0000d800ff027b82 */ /* 0x000e620000000800 */
[----:B------:R-:W1:Y:S07]  /*0030*/  S2R R3, SR_TID.X ;  /* 0x0000000000037919 */ /* 0x000e6e0000002100 */
[----:B------:R-:W0:Y:S08]  /*0040*/  S2UR UR5, SR_CTAID.Y ;  /* 0x00000000000579c3 */ /* 0x000e300000002600 */
[----:B------:R-:W0:Y:S08]  /*0050*/  LDC R5, c[0x0][0x364] ;  /* 0x0000d900ff057b82 */ /* 0x000e300000000800 */
[----:B------:R-:W1:Y:S08]  /*0060*/  S2UR UR4, SR_CTAID.X ;  /* 0x00000000000479c3 */ /* 0x000e700000002500 */
[----:B------:R-:W2:Y:S01]  /*0070*/  LDC.64 R6, c[0x0][0x380] ;  /* 0x0000e000ff067b82 */ /* 0x000ea20000000a00 */
[----:B0-----:R-:W-:-:S02]  /*0080*/  IMAD R0, R5, UR5, R0 ;  /* 0x0000000505007c24 */ /* 0x001fc4000f8e0200 */
[----:B-1----:R-:W-:-:S03]  /*0090*/  IMAD R3, R2, UR4, R3 ;  /* 0x0000000402037c24 */ /* 0x002fc6000f8e0203 */
[----:B--2---:R-:W-:-:S04]  /*00a0*/  ISETP.GT.AND P0, PT, R0, R7, PT ;  /* 0x000000070000720c */ /* 0x004fc80003f04270 */
[----:B------:R-:W-:-:S04]  /*00b0*/  ISETP.GT.OR P0, PT, R3, R6, P0 ;  /* 0x000000060300720c */ /* 0x000fc80000704670 */
[----:B------:R-:W-:-:S04]  /*00c0*/  ISETP.LT.OR P0, PT, R3, 0x1, P0 ;  /* 0x000000010300780c */ /* 0x000fc80000701670 */
[----:B------:R-:W-:-:S13]  /*00d0*/  ISETP.EQ.OR P0, PT, R0, RZ, P0 ;  /* 0x000000ff0000720c */ /* 0x000fda0000702670 */
[----:B------:R-:W-:Y:S05]  /*00e0*/  @P0 EXIT ;  /* 0x000000000000094d */ /* 0x000fea0003800000 */
[----:B------:R-:W0:Y:S01]  /*00f0*/  LDC.64 R4, c[0x0][0x390] ;  /* 0x0000e400ff047b82 */ /* 0x000e220000000a00 */
[----:B------:R-:W-:Y:S01]  /*0100*/  IADD3 R7, PT, PT, R6, 0x2, RZ ;  /* 0x0000000206077810 */ /* 0x000fe20007ffe0ff */
[----:B------:R-:W1:Y:S04]  /*0110*/  LDCU.64 UR4, c[0x0][0x358] ;  /* 0x00006b00ff0477ac */ /* 0x000e680008000a00 */
[CC--:B------:R-:W-:Y:S02]  /*0120*/  IMAD R2, R0.reuse, R7.reuse, -R7 ;  /* 0x0000000700027224 */ /* 0x0c0fe400078e0a07 */
[----:B------:R-:W-:-:S03]  /*0130*/  IMAD R11, R0, R7, R3 ;  /* 0x00000007000b7224 */ /* 0x000fc600078e0203 */
[----:B------:R-:W-:Y:S01]  /*0140*/  IADD3 R9, PT, PT, R3, R2, RZ ;  /* 0x0000000203097210 */ /* 0x000fe20007ffe0ff */
[----:B0-----:R-:W-:-:S04]  /*0150*/  IMAD.WIDE R2, R11, 0x2, R4 ;  /* 0x000000020b027825 */ /* 0x001fc800078e0204 */
[----:B------:R-:W-:Y:S01]  /*0160*/  IMAD.WIDE R4, R9, 0x2, R4 ;  /* 0x0000000209047825 */ /* 0x000fe200078e0204 */
[----:B-1----:R-:W2:Y:S01]  /*0170*/  LDG.E.U16 R0, desc[UR4][R2.64+0x2] ;  /* 0x0000020402007981 */ /* 0x002ea2000c1e1500 */
[----:B------:R-:W0:Y:S02]  /*0180*/  LDC.64 R8, c[0x0][0x388] ;  /* 0x0000e200ff087b82 */ /* 0x000e240000000a00 */
[----:B------:R-:W-:Y:S01]  /*0190*/  IMAD.WIDE R6, R7, 0x2, R2 ;  /* 0x0000000207067825 */ /* 0x000fe200078e0202 */
[----:B------:R-:W3:Y:S04]  /*01a0*/  LDG.E.U16 R10, desc[UR4][R2.64+-0x2] ;  /* 0xfffffe04020a7981 */ /* 0x000ee8000c1e1500 */
[----:B------:R-:W2:Y:S04]  /*01b0*/  LDG.E.U16 R5, desc[UR4][R4.64] ;  /* 0x0000000404057981 */ /* 0x000ea8000c1e1500 */
[----:B------:R-:W3:Y:S01]  /*01c0*/  LDG.E.U16 R7, desc[UR4][R6.64] ;  /* 0x0000000406077981 */ /* 0x000ee2000c1e1500 */
[----:B0-----:R-:W-:Y:S01]  /*01d0*/  IMAD.WIDE R8, R11, 0x2, R8 ;  /* 0x000000020b087825 */ /* 0x001fe200078e0208 */
[----:B--2---:R-:W-:-:S02]  /*01e0*/  PRMT R0, R0, 0x5410, R5 ;  /* 0x0000541000007816 */ /* 0x004fc40000000005 */
[----:B---3--:R-:W-:-:S05]  /*01f0*/  PRMT R7, R10, 0x5410, R7 ;  /* 0x000054100a077816 */ /* 0x008fca0000000007 */
[----:B------:R-:W-:-:S04]  /*0200*/  HFMA2 R0, R0, 1, 1, R7 ;  /* 0x3c003c0000007831 */ /* 0x000fc80000000007 */
[----:B------:R-:W-:-:S04]  /*0210*/  HADD2 R0, R0.H0_H0, R0.H1_H1 ;  /* 0x3000000000007230 */ /* 0x000fc80000000800 */
[----:B------:R-:W-:-:S05]  /*0220*/  HMUL2 R0, R0.H0_H0, 0.25, 0.25 ;  /* 0x3400340000007832 */ /* 0x000fca0000000800 */
[----:B------:R-:W-:Y:S01]  /*0230*/  STG.E.U16 desc[UR4][R8.64], R0 ;  /* 0x0000000008007986 */ /* 0x000fe2000c101504 */
[----:B------:R-:W-:Y:S05]  /*0240*/  EXIT ;  /* 0x000000000000794d */ /* 0x000fea0003800000 */
.L_x_1:
        /* <DEDUP_REMOVED lines=11> */
.L_x_3:


//--------------------- .nv.shared.reserved.0     --------------------------
	.section	.nv.shared.reserved.0,"aw",@nobits
	.weak		__nv_reservedSMEM_offset_0_alias
	.size		__nv_reservedSMEM_offset_0_alias, 0, 64
	.other		__nv_reservedSMEM_offset_0_alias,@"STO_CUDA_RESERVED_SHARED STV_DEFAULT"
__nv_reservedSMEM_offset_0_alias:
	.zero		0
	.zero		64


//--------------------- .nv.constant0._Z4copyiiP6__halfS0_ --------------------------
	.section	.nv.constant0._Z4copyiiP6__halfS0_,"a",@progbits
	.sectionflags	@""
	.align	4
.nv.constant0._Z4copyiiP6__halfS0_:
	.zero		920


//--------------------- .nv.constant0._Z7stenciliiP6__halfS0_ --------------------------
	.section	.nv.constant0._Z7stenciliiP6__halfS0_,"a",@progbits
	.sectionflags	@""
	.align	4
.nv.constant0._Z7stenciliiP6__halfS0_:
	.zero		920


//--------------------- SYMBOLS --------------------------

	.type		.nv.reservedSmem.offset0,@object
	.size		.nv.reservedSmem.offset0,0x4
